//
// Generated by NVIDIA NVVM Compiler
//
// Compiler Build ID: CL-36424714
// Cuda compilation tools, release 13.0, V13.0.88
// Based on NVVM 20.0.0
//

.version 9.0
.target sm_100
.address_size 64

	// .globl	_Z3sumPf
.extern .func  (.param .b32 func_retval0) vprintf
(
	.param .b64 vprintf_param_0,
	.param .b64 vprintf_param_1
)
;
.global .align 1 .b8 $str[71] = {99, 117, 114, 114, 101, 110, 116, 32, 98, 108, 111, 99, 107, 61, 37, 100, 44, 32, 116, 104, 114, 101, 97, 100, 32, 105, 100, 32, 105, 110, 32, 99, 117, 114, 114, 101, 110, 116, 32, 98, 108, 111, 99, 107, 32, 61, 37, 100, 44, 32, 103, 108, 111, 98, 97, 108, 32, 116, 104, 114, 101, 97, 100, 32, 105, 100, 61, 37, 100, 10};

.visible .entry _Z3sumPf(
	.param .u64 .ptr .align 1 _Z3sumPf_param_0
)
{
	.local .align 8 .b8 	__local_depot0[16];
	.reg .b64 	%SP;
	.reg .b64 	%SPL;
	.reg .b32 	%r<7>;
	.reg .b32 	%f<3>;
	.reg .b64 	%rd<9>;

	mov.u64 	%SPL, __local_depot0;
	cvta.local.u64 	%SP, %SPL;
	ld.param.u64 	%rd1, [_Z3sumPf_param_0];
	cvta.to.global.u64 	%rd2, %rd1;
	add.u64 	%rd3, %SP, 0;
	add.u64 	%rd4, %SPL, 0;
	mov.u32 	%r1, %ctaid.x;
	mov.u32 	%r2, %ntid.x;
	mov.u32 	%r3, %tid.x;
	mad.lo.s32 	%r4, %r1, %r2, %r3;
	st.local.v2.u32 	[%rd4], {%r1, %r3};
	st.local.u32 	[%rd4+8], %r4;
	mov.u64 	%rd5, $str;
	cvta.global.u64 	%rd6, %rd5;
	{ // callseq 0, 0
	.param .b64 param0;
	st.param.b64 	[param0], %rd6;
	.param .b64 param1;
	st.param.b64 	[param1], %rd3;
	.param .b32 retval0;
	call.uni (retval0), 
	vprintf, 
	(
	param0, 
	param1
	);
	ld.param.b32 	%r5, [retval0];
	} // callseq 0
	mul.wide.u32 	%rd7, %r4, 4;
	add.s64 	%rd8, %rd2, %rd7;
	ld.global.f32 	%f1, [%rd8];
	add.f32 	%f2, %f1, 0f3F800000;
	st.global.f32 	[%rd8], %f2;
	ret;

}


// ===== COMPILED SASS (sm_100) =====

	.target	sm_100

	.elftype	@"ET_EXEC"


//--------------------- .note.nv.tkinfo           --------------------------
	.section	.note.nv.tkinfo,"",@"SHT_NOTE"
	.sectionflags	@"SHF_NOTE_NV_TKINFO"
	.tkinfo
        /*0018*/ 	.word	0x00000002
        /*0030*/ 	.string	""
        /*0030*/ 	.string	"ptxas"
        /*0030*/ 	.string	"Cuda compilation tools, release 13.0, V13.0.88"
        /*0030*/ 	.string	"Build cuda_13.0.r13.0/compiler.36424714_0"
        /*0030*/ 	.string	"-arch sm_100 -m 64 "



//--------------------- .note.nv.cuinfo           --------------------------
	.section	.note.nv.cuinfo,"",@"SHT_NOTE"
	.sectionflags	@"SHF_NOTE_NV_CUINFO"
        /*0018*/ 	.short	0x0002
        /*001a*/ 	.short	0x0064
        /*001c*/ 	.short	0x0082
	.zero		2


//--------------------- .nv.info                  --------------------------
	.section	.nv.info,"",@"SHT_CUDA_INFO"
	.align	4


	//----- nvinfo : EIATTR_REGCOUNT
	.align		4
        /*0000*/ 	.byte	0x04, 0x2f
        /*0002*/ 	.short	(.L_2 - .L_1)
	.align		4
.L_1:
        /*0004*/ 	.word	index@(_Z3sumPf)
        /*0008*/ 	.word	0x00000018


	//----- nvinfo : EIATTR_FRAME_SIZE
	.align		4
.L_2:
        /*000c*/ 	.byte	0x04, 0x11
        /*000e*/ 	.short	(.L_4 - .L_3)
	.align		4
.L_3:
        /*0010*/ 	.word	index@(_Z3sumPf)
        /*0014*/ 	.word	0x00000010


	//----- nvinfo : EIATTR_MIN_STACK_SIZE
	.align		4
.L_4:
        /*0018*/ 	.byte	0x04, 0x12
        /*001a*/ 	.short	(.L_6 - .L_5)
	.align		4
.L_5:
        /*001c*/ 	.word	index@(_Z3sumPf)
        /*0020*/ 	.word	0x00000010
.L_6:


//--------------------- .nv.compat                --------------------------
	.section	.nv.compat,"",@"SHT_CUDA_COMPAT_INFO"
	.align	4
        /*0000*/ 	.byte	0x02, 0x09, 0x00, 0x00, 0x02, 0x02, 0x01, 0x00, 0x02, 0x05, 0x05, 0x00, 0x03, 0x07, 0x01, 0x01
        /*0010*/ 	.byte	0x02, 0x03, 0x00, 0x00, 0x02, 0x06, 0x01, 0x00, 0x04, 0x0b, 0x08, 0x00, 0x09, 0x00, 0x00, 0x00
        /*0020*/ 	.byte	0x00, 0x00, 0x00, 0x00


//--------------------- .nv.info._Z3sumPf         --------------------------
	.section	.nv.info._Z3sumPf,"",@"SHT_CUDA_INFO"
	.sectionflags	@""
	.align	4


	//----- nvinfo : EIATTR_CUDA_API_VERSION
	.align		4
        /*0000*/ 	.byte	0x04, 0x37
        /*0002*/ 	.short	(.L_8 - .L_7)
.L_7:
        /*0004*/ 	.word	0x00000082


	//----- nvinfo : EIATTR_KPARAM_INFO
	.align		4
.L_8:
        /*0008*/ 	.byte	0x04, 0x17
        /*000a*/ 	.short	(.L_10 - .L_9)
.L_9:
        /*000c*/ 	.word	0x00000000
        /*0010*/ 	.short	0x0000
        /*0012*/ 	.short	0x0000
        /*0014*/ 	.byte	0x00, 0xf5, 0x21, 0x00


	//----- nvinfo : EIATTR_SPARSE_MMA_MASK
	.align		4
.L_10:
        /*0018*/ 	.byte	0x03, 0x50
        /*001a*/ 	.short	0x0000


	//----- nvinfo : EIATTR_MAXREG_COUNT
	.align		4
        /*001c*/ 	.byte	0x03, 0x1b
        /*001e*/ 	.short	0x00ff


	//----- nvinfo : EIATTR_EXTERNS
	.align		4
        /*0020*/ 	.byte	0x04, 0x0f
        /*0022*/ 	.short	(.L_12 - .L_11)


	//   ....[0]....
	.align		4
.L_11:
        /*0024*/ 	.word	index@(vprintf)


	//----- nvinfo : EIATTR_MERCURY_ISA_VERSION
	.align		4
.L_12:
        /*0028*/ 	.byte	0x03, 0x5f
        /*002a*/ 	.short	0x0101


	//----- nvinfo : EIATTR_VRC_CTA_INIT_COUNT
	.align		4
        /*002c*/ 	.byte	0x02, 0x4a
	.zero		1
	.zero		1


	//----- nvinfo : EIATTR_SYSCALL_OFFSETS
	.align		4
        /*0030*/ 	.byte	0x04, 0x46
        /*0032*/ 	.short	(.L_14 - .L_13)


	//   ....[0]....
.L_13:
        /*0034*/ 	.word	0x00000130


	//----- nvinfo : EIATTR_EXIT_INSTR_OFFSETS
	.align		4
.L_14:
        /*0038*/ 	.byte	0x04, 0x1c
        /*003a*/ 	.short	(.L_16 - .L_15)


	//   ....[0]....
.L_15:
        /*003c*/ 	.word	0x00000190


	//----- nvinfo : EIATTR_CBANK_PARAM_SIZE
	.align		4
.L_16:
        /*0040*/ 	.byte	0x03, 0x19
        /*0042*/ 	.short	0x0008


	//----- nvinfo : EIATTR_PARAM_CBANK
	.align		4
        /*0044*/ 	.byte	0x04, 0x0a
        /*0046*/ 	.short	(.L_18 - .L_17)
	.align		4
.L_17:
        /*0048*/ 	.word	index@(.nv.constant0._Z3sumPf)
        /*004c*/ 	.short	0x0380
        /*004e*/ 	.short	0x0008


	//----- nvinfo : EIATTR_SW_WAR
	.align		4
.L_18:
        /*0050*/ 	.byte	0x04, 0x36
        /*0052*/ 	.short	(.L_20 - .L_19)
.L_19:
        /*0054*/ 	.word	0x00000008
.L_20:


//--------------------- .nv.callgraph             --------------------------
	.section	.nv.callgraph,"",@"SHT_CUDA_CALLGRAPH"
	.align	4
	.sectionentsize	8
	.align		4
        /*0000*/ 	.word	0x00000000
	.align		4
        /*0004*/ 	.word	0xffffffff
	.align		4
        /*0008*/ 	.word	index@(_Z3sumPf)
	.align		4
        /*000c*/ 	.word	index@(vprintf)
	.align		4
        /*0010*/ 	.word	0x00000000
	.align		4
        /*0014*/ 	.word	0xfffffffe
	.align		4
        /*0018*/ 	.word	0x00000000
	.align		4
        /*001c*/ 	.word	0xfffffffd
	.align		4
        /*0020*/ 	.word	0x00000000
	.align		4
        /*0024*/ 	.word	0xfffffffc


//--------------------- .nv.constant4             --------------------------
	.section	.nv.constant4,"a",@progbits
	.align	8
	.align		8
.nv.constant4:
        /*0000*/ 	.dword	vprintf
	.align		8
        /*0008*/ 	.dword	$str


//--------------------- .text._Z3sumPf            --------------------------
	.section	.text._Z3sumPf,"ax",@progbits
	.align	128
        .global         _Z3sumPf
        .type           _Z3sumPf,@function
        .size           _Z3sumPf,(.L_x_2 - _Z3sumPf)
        .other          _Z3sumPf,@"STO_CUDA_ENTRY STV_DEFAULT"
_Z3sumPf:
.text._Z3sumPf:
[----:B------:R-:W0:Y:S01]  /*0000*/  LDC R1, c[0x0][0x37c] ;  /* 0x0000df00ff017b82 */ /* 0x000e220000000800 */
[----:B------:R-:W1:Y:S01]  /*0010*/  S2R R10, SR_CTAID.X ;  /* 0x00000000000a7919 */ /* 0x000e620000002500 */
[----:B------:R-:W2:Y:S01]  /*0020*/  LDCU UR5, c[0x0][0x2fc] ;  /* 0x00005f80ff0577ac */ /* 0x000ea20008000800 */
[----:B0-----:R-:W-:Y:S01]  /*0030*/  VIADD R1, R1, 0xfffffff0 ;  /* 0xfffffff001017836 */ /* 0x001fe20000000000 */
[----:B------:R-:W-:Y:S01]  /*0040*/  MOV R0, 0x0 ;  /* 0x0000000000007802 */ /* 0x000fe20000000f00 */
[----:B------:R-:W1:Y:S01]  /*0050*/  S2R R11, SR_TID.X ;  /* 0x00000000000b7919 */ /* 0x000e620000002100 */
[----:B------:R-:W1:Y:S02]  /*0060*/  LDCU UR6, c[0x0][0x360] ;  /* 0x00006c00ff0677ac */ /* 0x000e640008000800 */
[----:B------:R0:W3:Y:S01]  /*0070*/  LDC.64 R8, c[0x4][R0] ;  /* 0x0100000000087b82 */ /* 0x0000e20000000a00 */
[----:B------:R-:W4:Y:S01]  /*0080*/  LDCU UR4, c[0x0][0x2f8] ;  /* 0x00005f00ff0477ac */ /* 0x000f220008000800 */
[----:B------:R-:W0:Y:S01]  /*0090*/  LDCU.64 UR36, c[0x0][0x358] ;  /* 0x00006b00ff2477ac */ /* 0x000e220008000a00 */
[----:B----4-:R-:W-:-:S04]  /*00a0*/  IADD3 R6, P0, PT, R1, UR4, RZ ;  /* 0x0000000401067c10 */ /* 0x010fc8000ff1e0ff */
[----:B--2---:R-:W-:Y:S01]  /*00b0*/  IADD3.X R7, PT, PT, RZ, UR5, RZ, P0, !PT ;  /* 0x00000005ff077c10 */ /* 0x004fe200087fe4ff */
[----:B-1----:R-:W-:Y:S01]  /*00c0*/  IMAD R2, R10, UR6, R11 ;  /* 0x000000060a027c24 */ /* 0x002fe2000f8e020b */
[----:B------:R1:W-:Y:S01]  /*00d0*/  STL.64 [R1], R10 ;  /* 0x0000000a01007387 */ /* 0x0003e20000100a00 */
[----:B------:R-:W2:Y:S03]  /*00e0*/  LDCU.64 UR6, c[0x4][0x8] ;  /* 0x01000100ff0677ac */ /* 0x000ea60008000a00 */
[----:B------:R1:W-:Y:S01]  /*00f0*/  STL [R1+0x8], R2 ;  /* 0x0000080201007387 */ /* 0x0003e20000100800 */
[----:B--2---:R-:W-:Y:S01]  /*0100*/  IMAD.U32 R4, RZ, RZ, UR6 ;  /* 0x00000006ff047e24 */ /* 0x004fe2000f8e00ff */
[----:B01-3--:R-:W-:-:S07]  /*0110*/  MOV R5, UR7 ;  /* 0x0000000700057c02 */ /* 0x00bfce0008000f00 */
[----:B------:R-:W-:-:S07]  /*0120*/  LEPC R20, `(.L_x_0) ;  /* 0x000000001014794e */ /* 0x000fce0000000000 */
[----:B------:R-:W-:Y:S05]  /*0130*/  CALL.ABS.NOINC R8 ;  /* 0x0000000008007343 */ /* 0x000fea0003c00000 */
.L_x_0:
[----:B------:R-:W0:Y:S02]  /*0140*/  LDC.64 R4, c[0x0][0x380] ;  /* 0x0000e000ff047b82 */ /* 0x000e240000000a00 */
[----:B0-----:R-:W-:-:S05]  /*0150*/  IMAD.WIDE.U32 R2, R2, 0x4, R4 ;  /* 0x0000000402027825 */ /* 0x001fca00078e0004 */
[----:B------:R-:W2:Y:S02]  /*0160*/  LDG.E R0, desc[UR36][R2.64] ;  /* 0x0000002402007981 */ /* 0x000ea4000c1e1900 */
[----:B--2---:R-:W-:-:S05]  /*0170*/  FADD R5, R0, 1 ;  /* 0x3f80000000057421 */ /* 0x004fca0000000000 */
[----:B------:R-:W-:Y:S01]  /*0180*/  STG.E desc[UR36][R2.64], R5 ;  /* 0x0000000502007986 */ /* 0x000fe2000c101924 */
[----:B------:R-:W-:Y:S05]  /*0190*/  EXIT ;  /* 0x000000000000794d */ /* 0x000fea0003800000 */
.L_x_1:
[----:B------:R-:W-:-:S00]  /*01a0*/  BRA `(.L_x_1) ;  /* 0xfffffffc00fc7947 */ /* 0x000fc0000383ffff */
[----:B------:R-:W-:-:S00]  /*01b0*/  NOP ;  /* 0x0000000000007918 */ /* 0x000fc00000000000 */
        /* <DEDUP_REMOVED lines=12> */
.L_x_2:


//--------------------- .nv.global.init           --------------------------
	.section	.nv.global.init,"aw",@progbits
.nv.global.init:
	.type		$str,@object
	.size		$str,(.L_0 - $str)
$str:
        /*0000*/ 	.byte	0x63, 0x75, 0x72, 0x72, 0x65, 0x6e, 0x74, 0x20, 0x62, 0x6c, 0x6f, 0x63, 0x6b, 0x3d, 0x25, 0x64
        /*0010*/ 	.byte	0x2c, 0x20, 0x74, 0x68, 0x72, 0x65, 0x61, 0x64, 0x20, 0x69, 0x64, 0x20, 0x69, 0x6e, 0x20, 0x63
        /*0020*/ 	.byte	0x75, 0x72, 0x72, 0x65, 0x6e, 0x74, 0x20, 0x62, 0x6c, 0x6f, 0x63, 0x6b, 0x20, 0x3d, 0x25, 0x64
        /*0030*/ 	.byte	0x2c, 0x20, 0x67, 0x6c, 0x6f, 0x62, 0x61, 0x6c, 0x20, 0x74, 0x68, 0x72, 0x65, 0x61, 0x64, 0x20
        /*0040*/ 	.byte	0x69, 0x64, 0x3d, 0x25, 0x64, 0x0a, 0x00
.L_0:


//--------------------- .nv.shared.reserved.0     --------------------------
	.section	.nv.shared.reserved.0,"aw",@nobits
	.weak		__nv_reservedSMEM_offset_0_alias
	.size		__nv_reservedSMEM_offset_0_alias, 0, 64
	.other		__nv_reservedSMEM_offset_0_alias,@"STO_CUDA_RESERVED_SHARED STV_DEFAULT"
__nv_reservedSMEM_offset_0_alias:
	.zero		0
	.zero		64


//--------------------- .nv.constant0._Z3sumPf    --------------------------
	.section	.nv.constant0._Z3sumPf,"a",@progbits
	.sectionflags	@""
	.align	4
.nv.constant0._Z3sumPf:
	.zero		904


//--------------------- SYMBOLS --------------------------

	.type		.nv.reservedSmem.offset0,@object
	.size		.nv.reservedSmem.offset0,0x4
	.type		vprintf,@function
